//
// Generated by NVIDIA NVVM Compiler
//
// Compiler Build ID: CL-36424714
// Cuda compilation tools, release 13.0, V13.0.88
// Based on NVVM 20.0.0
//

.version 9.0
.target sm_100
.address_size 64

// _ZZ18PTTWAC_marshal_soaPfiiiPiPlE4done has been demoted
.extern .shared .align 16 .b8 finished[];

.entry _Z14PTTWAC_marshalPfiiiPl(
	.param .u64 .ptr .align 1 _Z14PTTWAC_marshalPfiiiPl_param_0,
	.param .u32 _Z14PTTWAC_marshalPfiiiPl_param_1,
	.param .u32 _Z14PTTWAC_marshalPfiiiPl_param_2,
	.param .u32 _Z14PTTWAC_marshalPfiiiPl_param_3,
	.param .u64 .ptr .align 1 _Z14PTTWAC_marshalPfiiiPl_param_4
)
{
	.reg .pred 	%p<13>;
	.reg .b32 	%r<62>;
	.reg .b32 	%f<5>;
	.reg .b64 	%rd<9>;

	ld.param.u64 	%rd4, [_Z14PTTWAC_marshalPfiiiPl_param_0];
	ld.param.u32 	%r26, [_Z14PTTWAC_marshalPfiiiPl_param_1];
	ld.param.u32 	%r25, [_Z14PTTWAC_marshalPfiiiPl_param_2];
	ld.param.u32 	%r27, [_Z14PTTWAC_marshalPfiiiPl_param_3];
	mul.lo.s32 	%r1, %r27, %r25;
	add.s32 	%r2, %r1, -1;
	mov.u32 	%r56, %ctaid.x;
	div.s32 	%r4, %r26, %r25;
	setp.ge.s32 	%p1, %r56, %r4;
	@%p1 bra 	$L__BB0_14;
	mov.u32 	%r61, %tid.x;
	add.s32 	%r28, %r1, 31;
	shr.s32 	%r29, %r28, 31;
	shr.u32 	%r30, %r29, 27;
	add.s32 	%r31, %r28, %r30;
	shr.s32 	%r6, %r31, 5;
	mov.u32 	%r7, %ntid.x;
	mov.u32 	%r8, %nctaid.x;
	shl.b32 	%r9, %r7, 2;
	cvta.to.global.u64 	%rd1, %rd4;
$L__BB0_2:
	setp.ge.s32 	%p2, %r61, %r6;
	@%p2 bra 	$L__BB0_5;
	shl.b32 	%r32, %r61, 2;
	mov.u32 	%r33, finished;
	add.s32 	%r57, %r33, %r32;
	mov.u32 	%r58, %r61;
$L__BB0_4:
	mov.b32 	%r34, 0;
	st.shared.u32 	[%r57], %r34;
	add.s32 	%r58, %r58, %r7;
	add.s32 	%r57, %r57, %r9;
	setp.lt.s32 	%p3, %r58, %r6;
	@%p3 bra 	$L__BB0_4;
$L__BB0_5:
	bar.sync 	0;
	setp.ge.s32 	%p4, %r61, %r1;
	@%p4 bra 	$L__BB0_13;
	mul.lo.s32 	%r35, %r1, %r56;
	mul.wide.s32 	%rd5, %r35, 4;
	add.s64 	%rd2, %rd1, %rd5;
$L__BB0_7:
	mul.lo.s32 	%r36, %r61, %r25;
	rem.s32 	%r60, %r36, %r2;
	setp.eq.s32 	%p5, %r61, %r2;
	setp.eq.s32 	%p6, %r60, %r61;
	or.pred  	%p7, %p5, %p6;
	@%p7 bra 	$L__BB0_12;
	mul.wide.s32 	%rd6, %r61, 4;
	add.s64 	%rd7, %rd2, %rd6;
	ld.global.f32 	%f4, [%rd7];
	and.b32  	%r38, %r61, 31;
	shr.u32 	%r39, %r61, 3;
	and.b32  	%r40, %r39, 536870908;
	mov.u32 	%r41, finished;
	add.s32 	%r42, %r41, %r40;
	atom.shared.or.b32 	%r43, [%r42], 0;
	shr.u32 	%r44, %r43, %r38;
	and.b32  	%r45, %r44, 1;
	setp.eq.b32 	%p8, %r45, 1;
	@%p8 bra 	$L__BB0_12;
$L__BB0_9:
	mul.wide.s32 	%rd8, %r60, 4;
	add.s64 	%rd3, %rd2, %rd8;
	ld.global.f32 	%f3, [%rd3];
	and.b32  	%r46, %r60, 31;
	mov.b32 	%r47, 1;
	shl.b32 	%r48, %r47, %r46;
	shr.u32 	%r49, %r60, 3;
	and.b32  	%r50, %r49, 536870908;
	add.s32 	%r52, %r41, %r50;
	atom.shared.or.b32 	%r53, [%r52], %r48;
	and.b32  	%r20, %r53, %r48;
	setp.ne.s32 	%p9, %r20, 0;
	@%p9 bra 	$L__BB0_11;
	st.global.f32 	[%rd3], %f4;
$L__BB0_11:
	setp.eq.s32 	%p10, %r20, 0;
	mul.lo.s32 	%r54, %r60, %r25;
	rem.s32 	%r60, %r54, %r2;
	mov.f32 	%f4, %f3;
	@%p10 bra 	$L__BB0_9;
$L__BB0_12:
	add.s32 	%r61, %r61, %r7;
	setp.lt.s32 	%p11, %r61, %r1;
	@%p11 bra 	$L__BB0_7;
$L__BB0_13:
	add.s32 	%r56, %r56, %r8;
	setp.lt.s32 	%p12, %r56, %r4;
	@%p12 bra 	$L__BB0_2;
$L__BB0_14:
	ret;

}
.entry _Z18PTTWAC_marshal_soaPfiiiPiPl(
	.param .u64 .ptr .align 1 _Z18PTTWAC_marshal_soaPfiiiPiPl_param_0,
	.param .u32 _Z18PTTWAC_marshal_soaPfiiiPiPl_param_1,
	.param .u32 _Z18PTTWAC_marshal_soaPfiiiPiPl_param_2,
	.param .u32 _Z18PTTWAC_marshal_soaPfiiiPiPl_param_3,
	.param .u64 .ptr .align 1 _Z18PTTWAC_marshal_soaPfiiiPiPl_param_4,
	.param .u64 .ptr .align 1 _Z18PTTWAC_marshal_soaPfiiiPiPl_param_5
)
{
	.reg .pred 	%p<9>;
	.reg .b32 	%r<25>;
	.reg .b32 	%f<5>;
	.reg .b64 	%rd<13>;
	// demoted variable
	.shared .align 4 .u32 _ZZ18PTTWAC_marshal_soaPfiiiPiPlE4done;
	ld.param.u64 	%rd4, [_Z18PTTWAC_marshal_soaPfiiiPiPl_param_0];
	ld.param.u32 	%r13, [_Z18PTTWAC_marshal_soaPfiiiPiPl_param_1];
	ld.param.u32 	%r11, [_Z18PTTWAC_marshal_soaPfiiiPiPl_param_2];
	ld.param.u32 	%r12, [_Z18PTTWAC_marshal_soaPfiiiPiPl_param_3];
	ld.param.u64 	%rd5, [_Z18PTTWAC_marshal_soaPfiiiPiPl_param_4];
	cvta.to.global.u64 	%rd1, %rd5;
	cvta.to.global.u64 	%rd2, %rd4;
	mul.lo.s32 	%r14, %r12, %r13;
	div.s32 	%r15, %r14, %r11;
	add.s32 	%r1, %r15, -1;
	mov.u32 	%r2, %tid.x;
	mov.u32 	%r23, %ctaid.x;
	setp.ge.s32 	%p1, %r23, %r1;
	@%p1 bra 	$L__BB1_12;
	mov.u32 	%r4, %nctaid.x;
$L__BB1_2:
	mul.lo.s32 	%r16, %r23, %r12;
	rem.s32 	%r24, %r16, %r1;
	setp.eq.s32 	%p2, %r24, %r23;
	@%p2 bra 	$L__BB1_11;
	setp.ne.s32 	%p3, %r2, 0;
	mad.lo.s32 	%r17, %r23, %r11, %r2;
	mul.wide.s32 	%rd6, %r17, 4;
	add.s64 	%rd7, %rd2, %rd6;
	ld.global.f32 	%f4, [%rd7];
	bar.sync 	0;
	@%p3 bra 	$L__BB1_5;
	mul.wide.s32 	%rd8, %r23, 4;
	add.s64 	%rd9, %rd1, %rd8;
	atom.global.or.b32 	%r18, [%rd9], 0;
	st.shared.u32 	[_ZZ18PTTWAC_marshal_soaPfiiiPiPlE4done], %r18;
$L__BB1_5:
	bar.sync 	0;
	ld.shared.u32 	%r19, [_ZZ18PTTWAC_marshal_soaPfiiiPiPlE4done];
	setp.ne.s32 	%p4, %r19, 0;
	@%p4 bra 	$L__BB1_11;
$L__BB1_6:
	setp.ne.s32 	%p5, %r2, 0;
	mad.lo.s32 	%r20, %r24, %r11, %r2;
	mul.wide.s32 	%rd10, %r20, 4;
	add.s64 	%rd3, %rd2, %rd10;
	ld.global.f32 	%f3, [%rd3];
	bar.sync 	0;
	@%p5 bra 	$L__BB1_8;
	mul.wide.s32 	%rd11, %r24, 4;
	add.s64 	%rd12, %rd1, %rd11;
	atom.global.exch.b32 	%r21, [%rd12], 1;
	st.shared.u32 	[_ZZ18PTTWAC_marshal_soaPfiiiPiPlE4done], %r21;
$L__BB1_8:
	bar.sync 	0;
	ld.shared.u32 	%r8, [_ZZ18PTTWAC_marshal_soaPfiiiPiPlE4done];
	setp.ne.s32 	%p6, %r8, 0;
	@%p6 bra 	$L__BB1_10;
	st.global.f32 	[%rd3], %f4;
$L__BB1_10:
	setp.eq.s32 	%p7, %r8, 0;
	mul.lo.s32 	%r22, %r24, %r12;
	rem.s32 	%r24, %r22, %r1;
	mov.f32 	%f4, %f3;
	@%p7 bra 	$L__BB1_6;
$L__BB1_11:
	add.s32 	%r23, %r23, %r4;
	setp.lt.s32 	%p8, %r23, %r1;
	@%p8 bra 	$L__BB1_2;
$L__BB1_12:
	ret;

}


// ===== COMPILED SASS (sm_100) =====

	.target	sm_100

	.elftype	@"ET_EXEC"


//--------------------- .note.nv.tkinfo           --------------------------
	.section	.note.nv.tkinfo,"",@"SHT_NOTE"
	.sectionflags	@"SHF_NOTE_NV_TKINFO"
	.tkinfo
        /*0018*/ 	.word	0x00000002
        /*0030*/ 	.string	""
        /*0030*/ 	.string	"ptxas"
        /*0030*/ 	.string	"Cuda compilation tools, release 13.0, V13.0.88"
        /*0030*/ 	.string	"Build cuda_13.0.r13.0/compiler.36424714_0"
        /*0030*/ 	.string	"-arch sm_100 -m 64 "



//--------------------- .note.nv.cuinfo           --------------------------
	.section	.note.nv.cuinfo,"",@"SHT_NOTE"
	.sectionflags	@"SHF_NOTE_NV_CUINFO"
        /*0018*/ 	.short	0x0002
        /*001a*/ 	.short	0x0064
        /*001c*/ 	.short	0x0082
	.zero		2


//--------------------- .nv.info                  --------------------------
	.section	.nv.info,"",@"SHT_CUDA_INFO"
	.align	4


	//----- nvinfo : EIATTR_REGCOUNT
	.align		4
        /*0000*/ 	.byte	0x04, 0x2f
        /*0002*/ 	.short	(.L_1 - .L_0)
	.align		4
.L_0:
        /*0004*/ 	.word	index@(_Z14PTTWAC_marshalPfiiiPl)
        /*0008*/ 	.word	0x0000001a


	//----- nvinfo : EIATTR_FRAME_SIZE
	.align		4
.L_1:
        /*000c*/ 	.byte	0x04, 0x11
        /*000e*/ 	.short	(.L_3 - .L_2)
	.align		4
.L_2:
        /*0010*/ 	.word	index@(_Z14PTTWAC_marshalPfiiiPl)
        /*0014*/ 	.word	0x00000000


	//----- nvinfo : EIATTR_REGCOUNT
	.align		4
.L_3:
        /*0018*/ 	.byte	0x04, 0x2f
        /*001a*/ 	.short	(.L_5 - .L_4)
	.align		4
.L_4:
        /*001c*/ 	.word	index@(_Z18PTTWAC_marshal_soaPfiiiPiPl)
        /*0020*/ 	.word	0x00000018


	//----- nvinfo : EIATTR_FRAME_SIZE
	.align		4
.L_5:
        /*0024*/ 	.byte	0x04, 0x11
        /*0026*/ 	.short	(.L_7 - .L_6)
	.align		4
.L_6:
        /*0028*/ 	.word	index@(_Z18PTTWAC_marshal_soaPfiiiPiPl)
        /*002c*/ 	.word	0x00000000


	//----- nvinfo : EIATTR_MIN_STACK_SIZE
	.align		4
.L_7:
        /*0030*/ 	.byte	0x04, 0x12
        /*0032*/ 	.short	(.L_9 - .L_8)
	.align		4
.L_8:
        /*0034*/ 	.word	index@(_Z18PTTWAC_marshal_soaPfiiiPiPl)
        /*0038*/ 	.word	0x00000000


	//----- nvinfo : EIATTR_MIN_STACK_SIZE
	.align		4
.L_9:
        /*003c*/ 	.byte	0x04, 0x12
        /*003e*/ 	.short	(.L_11 - .L_10)
	.align		4
.L_10:
        /*0040*/ 	.word	index@(_Z14PTTWAC_marshalPfiiiPl)
        /*0044*/ 	.word	0x00000000
.L_11:


//--------------------- .nv.compat                --------------------------
	.section	.nv.compat,"",@"SHT_CUDA_COMPAT_INFO"
	.align	4
        /*0000*/ 	.byte	0x02, 0x09, 0x00, 0x00, 0x02, 0x02, 0x01, 0x00, 0x02, 0x05, 0x05, 0x00, 0x03, 0x07, 0x01, 0x01
        /*0010*/ 	.byte	0x02, 0x03, 0x00, 0x00, 0x02, 0x06, 0x01, 0x00, 0x04, 0x0b, 0x08, 0x00, 0x09, 0x00, 0x00, 0x00
        /*0020*/ 	.byte	0x00, 0x00, 0x00, 0x00


//--------------------- .nv.info._Z18PTTWAC_marshal_soaPfiiiPiPl --------------------------
	.section	.nv.info._Z18PTTWAC_marshal_soaPfiiiPiPl,"",@"SHT_CUDA_INFO"
	.sectionflags	@""
	.align	4


	//----- nvinfo : EIATTR_CUDA_API_VERSION
	.align		4
        /*0000*/ 	.byte	0x04, 0x37
        /*0002*/ 	.short	(.L_13 - .L_12)
.L_12:
        /*0004*/ 	.word	0x00000082


	//----- nvinfo : EIATTR_KPARAM_INFO
	.align		4
.L_13:
        /*0008*/ 	.byte	0x04, 0x17
        /*000a*/ 	.short	(.L_15 - .L_14)
.L_14:
        /*000c*/ 	.word	0x00000000
        /*0010*/ 	.short	0x0005
        /*0012*/ 	.short	0x0020
        /*0014*/ 	.byte	0x00, 0xf5, 0x21, 0x00


	//----- nvinfo : EIATTR_KPARAM_INFO
	.align		4
.L_15:
        /*0018*/ 	.byte	0x04, 0x17
        /*001a*/ 	.short	(.L_17 - .L_16)
.L_16:
        /*001c*/ 	.word	0x00000000
        /*0020*/ 	.short	0x0004
        /*0022*/ 	.short	0x0018
        /*0024*/ 	.byte	0x00, 0xf5, 0x21, 0x00


	//----- nvinfo : EIATTR_KPARAM_INFO
	.align		4
.L_17:
        /*0028*/ 	.byte	0x04, 0x17
        /*002a*/ 	.short	(.L_19 - .L_18)
.L_18:
        /*002c*/ 	.word	0x00000000
        /*0030*/ 	.short	0x0003
        /*0032*/ 	.short	0x0010
        /*0034*/ 	.byte	0x00, 0xf0, 0x11, 0x00


	//----- nvinfo : EIATTR_KPARAM_INFO
	.align		4
.L_19:
        /*0038*/ 	.byte	0x04, 0x17
        /*003a*/ 	.short	(.L_21 - .L_20)
.L_20:
        /*003c*/ 	.word	0x00000000
        /*0040*/ 	.short	0x0002
        /*0042*/ 	.short	0x000c
        /*0044*/ 	.byte	0x00, 0xf0, 0x11, 0x00


	//----- nvinfo : EIATTR_KPARAM_INFO
	.align		4
.L_21:
        /*0048*/ 	.byte	0x04, 0x17
        /*004a*/ 	.short	(.L_23 - .L_22)
.L_22:
        /*004c*/ 	.word	0x00000000
        /*0050*/ 	.short	0x0001
        /*0052*/ 	.short	0x0008
        /*0054*/ 	.byte	0x00, 0xf0, 0x11, 0x00


	//----- nvinfo : EIATTR_KPARAM_INFO
	.align		4
.L_23:
        /*0058*/ 	.byte	0x04, 0x17
        /*005a*/ 	.short	(.L_25 - .L_24)
.L_24:
        /*005c*/ 	.word	0x00000000
        /*0060*/ 	.short	0x0000
        /*0062*/ 	.short	0x0000
        /*0064*/ 	.byte	0x00, 0xf5, 0x21, 0x00


	//----- nvinfo : EIATTR_SPARSE_MMA_MASK
	.align		4
.L_25:
        /*0068*/ 	.byte	0x03, 0x50
        /*006a*/ 	.short	0x0000


	//----- nvinfo : EIATTR_MAXREG_COUNT
	.align		4
        /*006c*/ 	.byte	0x03, 0x1b
        /*006e*/ 	.short	0x00ff


	//----- nvinfo : EIATTR_NUM_BARRIERS
	.align		4
        /*0070*/ 	.byte	0x02, 0x4c
        /*0072*/ 	.byte	0x01
	.zero		1


	//----- nvinfo : EIATTR_MERCURY_ISA_VERSION
	.align		4
        /*0074*/ 	.byte	0x03, 0x5f
        /*0076*/ 	.short	0x0101


	//----- nvinfo : EIATTR_VRC_CTA_INIT_COUNT
	.align		4
        /*0078*/ 	.byte	0x02, 0x4a
	.zero		1
	.zero		1


	//----- nvinfo : EIATTR_EXIT_INSTR_OFFSETS
	.align		4
        /*007c*/ 	.byte	0x04, 0x1c
        /*007e*/ 	.short	(.L_27 - .L_26)


	//   ....[0]....
.L_26:
        /*0080*/ 	.word	0x000001e0


	//   ....[1]....
        /*0084*/ 	.word	0x000008c0


	//----- nvinfo : EIATTR_CRS_STACK_SIZE
	.align		4
.L_27:
        /*0088*/ 	.byte	0x04, 0x1e
        /*008a*/ 	.short	(.L_29 - .L_28)
.L_28:
        /*008c*/ 	.word	0x00000000


	//----- nvinfo : EIATTR_CBANK_PARAM_SIZE
	.align		4
.L_29:
        /*0090*/ 	.byte	0x03, 0x19
        /*0092*/ 	.short	0x0028


	//----- nvinfo : EIATTR_PARAM_CBANK
	.align		4
        /*0094*/ 	.byte	0x04, 0x0a
        /*0096*/ 	.short	(.L_31 - .L_30)
	.align		4
.L_30:
        /*0098*/ 	.word	index@(.nv.constant0._Z18PTTWAC_marshal_soaPfiiiPiPl)
        /*009c*/ 	.short	0x0380
        /*009e*/ 	.short	0x0028


	//----- nvinfo : EIATTR_SW_WAR
	.align		4
.L_31:
        /*00a0*/ 	.byte	0x04, 0x36
        /*00a2*/ 	.short	(.L_33 - .L_32)
.L_32:
        /*00a4*/ 	.word	0x00000008
.L_33:


//--------------------- .nv.info._Z14PTTWAC_marshalPfiiiPl --------------------------
	.section	.nv.info._Z14PTTWAC_marshalPfiiiPl,"",@"SHT_CUDA_INFO"
	.sectionflags	@""
	.align	4


	//----- nvinfo : EIATTR_CUDA_API_VERSION
	.align		4
        /*0000*/ 	.byte	0x04, 0x37
        /*0002*/ 	.short	(.L_35 - .L_34)
.L_34:
        /*0004*/ 	.word	0x00000082


	//----- nvinfo : EIATTR_KPARAM_INFO
	.align		4
.L_35:
        /*0008*/ 	.byte	0x04, 0x17
        /*000a*/ 	.short	(.L_37 - .L_36)
.L_36:
        /*000c*/ 	.word	0x00000000
        /*0010*/ 	.short	0x0004
        /*0012*/ 	.short	0x0018
        /*0014*/ 	.byte	0x00, 0xf5, 0x21, 0x00


	//----- nvinfo : EIATTR_KPARAM_INFO
	.align		4
.L_37:
        /*0018*/ 	.byte	0x04, 0x17
        /*001a*/ 	.short	(.L_39 - .L_38)
.L_38:
        /*001c*/ 	.word	0x00000000
        /*0020*/ 	.short	0x0003
        /*0022*/ 	.short	0x0010
        /*0024*/ 	.byte	0x00, 0xf0, 0x11, 0x00


	//----- nvinfo : EIATTR_KPARAM_INFO
	.align		4
.L_39:
        /*0028*/ 	.byte	0x04, 0x17
        /*002a*/ 	.short	(.L_41 - .L_40)
.L_40:
        /*002c*/ 	.word	0x00000000
        /*0030*/ 	.short	0x0002
        /*0032*/ 	.short	0x000c
        /*0034*/ 	.byte	0x00, 0xf0, 0x11, 0x00


	//----- nvinfo : EIATTR_KPARAM_INFO
	.align		4
.L_41:
        /*0038*/ 	.byte	0x04, 0x17
        /*003a*/ 	.short	(.L_43 - .L_42)
.L_42:
        /*003c*/ 	.word	0x00000000
        /*0040*/ 	.short	0x0001
        /*0042*/ 	.short	0x0008
        /*0044*/ 	.byte	0x00, 0xf0, 0x11, 0x00


	//----- nvinfo : EIATTR_KPARAM_INFO
	.align		4
.L_43:
        /*0048*/ 	.byte	0x04, 0x17
        /*004a*/ 	.short	(.L_45 - .L_44)
.L_44:
        /*004c*/ 	.word	0x00000000
        /*0050*/ 	.short	0x0000
        /*0052*/ 	.short	0x0000
        /*0054*/ 	.byte	0x00, 0xf5, 0x21, 0x00


	//----- nvinfo : EIATTR_SPARSE_MMA_MASK
	.align		4
.L_45:
        /*0058*/ 	.byte	0x03, 0x50
        /*005a*/ 	.short	0x0000


	//----- nvinfo : EIATTR_MAXREG_COUNT
	.align		4
        /*005c*/ 	.byte	0x03, 0x1b
        /*005e*/ 	.short	0x00ff


	//----- nvinfo : EIATTR_NUM_BARRIERS
	.align		4
        /*0060*/ 	.byte	0x02, 0x4c
        /*0062*/ 	.byte	0x01
	.zero		1


	//----- nvinfo : EIATTR_MERCURY_ISA_VERSION
	.align		4
        /*0064*/ 	.byte	0x03, 0x5f
        /*0066*/ 	.short	0x0101


	//----- nvinfo : EIATTR_VRC_CTA_INIT_COUNT
	.align		4
        /*0068*/ 	.byte	0x02, 0x4a
	.zero		1
	.zero		1


	//----- nvinfo : EIATTR_EXIT_INSTR_OFFSETS
	.align		4
        /*006c*/ 	.byte	0x04, 0x1c
        /*006e*/ 	.short	(.L_47 - .L_46)


	//   ....[0]....
.L_46:
        /*0070*/ 	.word	0x000001d0


	//   ....[1]....
        /*0074*/ 	.word	0x00000950


	//----- nvinfo : EIATTR_CRS_STACK_SIZE
	.align		4
.L_47:
        /*0078*/ 	.byte	0x04, 0x1e
        /*007a*/ 	.short	(.L_49 - .L_48)
.L_48:
        /*007c*/ 	.word	0x00000000


	//----- nvinfo : EIATTR_CBANK_PARAM_SIZE
	.align		4
.L_49:
        /*0080*/ 	.byte	0x03, 0x19
        /*0082*/ 	.short	0x0020


	//----- nvinfo : EIATTR_PARAM_CBANK
	.align		4
        /*0084*/ 	.byte	0x04, 0x0a
        /*0086*/ 	.short	(.L_51 - .L_50)
	.align		4
.L_50:
        /*0088*/ 	.word	index@(.nv.constant0._Z14PTTWAC_marshalPfiiiPl)
        /*008c*/ 	.short	0x0380
        /*008e*/ 	.short	0x0020


	//----- nvinfo : EIATTR_SW_WAR
	.align		4
.L_51:
        /*0090*/ 	.byte	0x04, 0x36
        /*0092*/ 	.short	(.L_53 - .L_52)
.L_52:
        /*0094*/ 	.word	0x00000008
.L_53:


//--------------------- .nv.callgraph             --------------------------
	.section	.nv.callgraph,"",@"SHT_CUDA_CALLGRAPH"
	.align	4
	.sectionentsize	8
	.align		4
        /*0000*/ 	.word	0x00000000
	.align		4
        /*0004*/ 	.word	0xffffffff
	.align		4
        /*0008*/ 	.word	0x00000000
	.align		4
        /*000c*/ 	.word	0xfffffffe
	.align		4
        /*0010*/ 	.word	0x00000000
	.align		4
        /*0014*/ 	.word	0xfffffffd
	.align		4
        /*0018*/ 	.word	0x00000000
	.align		4
        /*001c*/ 	.word	0xfffffffc


//--------------------- .text._Z18PTTWAC_marshal_soaPfiiiPiPl --------------------------
	.section	.text._Z18PTTWAC_marshal_soaPfiiiPiPl,"ax",@progbits
	.align	128
.text._Z18PTTWAC_marshal_soaPfiiiPiPl:
        .type           _Z18PTTWAC_marshal_soaPfiiiPiPl,@function
        .size           _Z18PTTWAC_marshal_soaPfiiiPiPl,(.L_x_18 - _Z18PTTWAC_marshal_soaPfiiiPiPl)
        .other          _Z18PTTWAC_marshal_soaPfiiiPiPl,@"STO_CUDA_ENTRY STV_DEFAULT"
_Z18PTTWAC_marshal_soaPfiiiPiPl:
[----:B------:R-:W-:Y:S08]  /*0000*/  LDC R1, c[0x0][0x37c] ;  /* 0x0000df00ff017b82 */ /* 0x000ff00000000800 */
[----:B------:R-:W0:Y:S01]  /*0010*/  LDC.64 R2, c[0x0][0x388] ;  /* 0x0000e200ff027b82 */ /* 0x000e220000000a00 */
[----:B------:R-:W1:Y:S01]  /*0020*/  LDCU UR4, c[0x0][0x390] ;  /* 0x00007200ff0477ac */ /* 0x000e620008000800 */
[----:B0-----:R-:W-:Y:S01]  /*0030*/  IABS R7, R3 ;  /* 0x0000000300077213 */ /* 0x001fe20000000000 */
[----:B-1----:R-:W-:-:S05]  /*0040*/  IMAD R2, R2, UR4, RZ ;  /* 0x0000000402027c24 */ /* 0x002fca000f8e02ff */
[----:B------:R-:W0:Y:S01]  /*0050*/  S2UR UR4, SR_CTAID.X ;  /* 0x00000000000479c3 */ /* 0x000e220000002500 */
[----:B------:R-:W1:Y:S08]  /*0060*/  I2F.RP R0, R7 ;  /* 0x0000000700007306 */ /* 0x000e700000209400 */
[----:B-1----:R-:W1:Y:S02]  /*0070*/  MUFU.RCP R0, R0 ;  /* 0x0000000000007308 */ /* 0x002e640000001000 */
[----:B-1----:R-:W-:Y:S01]  /*0080*/  VIADD R4, R0, 0xffffffe ;  /* 0x0ffffffe00047836 */ /* 0x002fe20000000000 */
[----:B------:R-:W-:-:S02]  /*0090*/  IABS R0, R2 ;  /* 0x0000000200007213 */ /* 0x000fc40000000000 */
[----:B------:R-:W-:-:S03]  /*00a0*/  LOP3.LUT R2, R2, R3, RZ, 0x3c, !PT ;  /* 0x0000000302027212 */ /* 0x000fc600078e3cff */
[----:B------:R1:W2:Y:S01]  /*00b0*/  F2I.FTZ.U32.TRUNC.NTZ R5, R4 ;  /* 0x0000000400057305 */ /* 0x0002a2000021f000 */
[----:B------:R-:W-:Y:S01]  /*00c0*/  ISETP.GE.AND P2, PT, R2, RZ, PT ;  /* 0x000000ff0200720c */ /* 0x000fe20003f46270 */
[----:B-1----:R-:W-:Y:S02]  /*00d0*/  HFMA2 R4, -RZ, RZ, 0, 0 ;  /* 0x00000000ff047431 */ /* 0x002fe400000001ff */
[----:B--2---:R-:W-:-:S04]  /*00e0*/  IMAD.MOV R6, RZ, RZ, -R5 ;  /* 0x000000ffff067224 */ /* 0x004fc800078e0a05 */
[----:B------:R-:W-:-:S04]  /*00f0*/  IMAD R9, R6, R7, RZ ;  /* 0x0000000706097224 */ /* 0x000fc800078e02ff */
[----:B------:R-:W-:-:S06]  /*0100*/  IMAD.HI.U32 R5, R5, R9, R4 ;  /* 0x0000000905057227 */ /* 0x000fcc00078e0004 */
[----:B------:R-:W-:-:S04]  /*0110*/  IMAD.HI.U32 R5, R5, R0, RZ ;  /* 0x0000000005057227 */ /* 0x000fc800078e00ff */
[----:B------:R-:W-:-:S04]  /*0120*/  IMAD.MOV R4, RZ, RZ, -R5 ;  /* 0x000000ffff047224 */ /* 0x000fc800078e0a05 */
[----:B------:R-:W-:-:S05]  /*0130*/  IMAD R0, R7, R4, R0 ;  /* 0x0000000407007224 */ /* 0x000fca00078e0200 */
[----:B------:R-:W-:-:S13]  /*0140*/  ISETP.GT.U32.AND P1, PT, R7, R0, PT ;  /* 0x000000000700720c */ /* 0x000fda0003f24070 */
[----:B------:R-:W-:Y:S01]  /*0150*/  @!P1 IMAD.IADD R0, R0, 0x1, -R7 ;  /* 0x0000000100009824 */ /* 0x000fe200078e0a07 */
[----:B------:R-:W-:Y:S02]  /*0160*/  @!P1 IADD3 R5, PT, PT, R5, 0x1, RZ ;  /* 0x0000000105059810 */ /* 0x000fe40007ffe0ff */
[----:B------:R-:W-:Y:S02]  /*0170*/  ISETP.NE.AND P1, PT, R3, RZ, PT ;  /* 0x000000ff0300720c */ /* 0x000fe40003f25270 */
[----:B------:R-:W-:-:S13]  /*0180*/  ISETP.GE.U32.AND P0, PT, R0, R7, PT ;  /* 0x000000070000720c */ /* 0x000fda0003f06070 */
[----:B------:R-:W-:-:S04]  /*0190*/  @P0 VIADD R5, R5, 0x1 ;  /* 0x0000000105050836 */ /* 0x000fc80000000000 */
[----:B------:R-:W-:Y:S01]  /*01a0*/  @!P2 IMAD.MOV R5, RZ, RZ, -R5 ;  /* 0x000000ffff05a224 */ /* 0x000fe200078e0a05 */
[----:B------:R-:W-:-:S04]  /*01b0*/  @!P1 LOP3.LUT R5, RZ, R3, RZ, 0x33, !PT ;  /* 0x00000003ff059212 */ /* 0x000fc800078e33ff */
[----:B------:R-:W-:-:S04]  /*01c0*/  IADD3 R0, PT, PT, R5, -0x1, RZ ;  /* 0xffffffff05007810 */ /* 0x000fc80007ffe0ff */
[----:B0-----:R-:W-:-:S13]  /*01d0*/  ISETP.LE.AND P0, PT, R0, UR4, PT ;  /* 0x0000000400007c0c */ /* 0x001fda000bf03270 */
[----:B------:R-:W-:Y:S05]  /*01e0*/  @P0 EXIT ;  /* 0x000000000000094d */ /* 0x000fea0003800000 */
[----:B------:R-:W0:Y:S01]  /*01f0*/  S2R R10, SR_TID.X ;  /* 0x00000000000a7919 */ /* 0x000e220000002100 */
[----:B------:R-:W1:Y:S01]  /*0200*/  LDC R11, c[0x0][0x370] ;  /* 0x0000dc00ff0b7b82 */ /* 0x000e620000000800 */
[----:B------:R-:W-:Y:S01]  /*0210*/  IMAD.U32 R13, RZ, RZ, UR4 ;  /* 0x00000004ff0d7e24 */ /* 0x000fe2000f8e00ff */
[----:B------:R-:W2:Y:S06]  /*0220*/  LDCU.64 UR8, c[0x0][0x358] ;  /* 0x00006b00ff0877ac */ /* 0x000eac0008000a00 */
.L_x_6:
[-C--:B0-----:R-:W-:Y:S01]  /*0230*/  IABS R6, R0.reuse ;  /* 0x0000000000067213 */ /* 0x081fe20000000000 */
[----:B------:R-:W3:Y:S01]  /*0240*/  LDCU UR4, c[0x0][0x390] ;  /* 0x00007200ff0477ac */ /* 0x000ee20008000800 */
[-C--:B------:R-:W-:Y:S02]  /*0250*/  IABS R9, R0.reuse ;  /* 0x0000000000097213 */ /* 0x080fe40000000000 */
[----:B------:R-:W4:Y:S01]  /*0260*/  I2F.RP R5, R6 ;  /* 0x0000000600057306 */ /* 0x000f220000209400 */
[----:B------:R-:W-:-:S07]  /*0270*/  LOP3.LUT R12, RZ, R0, RZ, 0x33, !PT ;  /* 0x00000000ff0c7212 */ /* 0x000fce00078e33ff */
[----:B----4-:R-:W4:Y:S01]  /*0280*/  MUFU.RCP R5, R5 ;  /* 0x0000000500057308 */ /* 0x010f220000001000 */
[----:B---3--:R-:W-:-:S05]  /*0290*/  IMAD R4, R13, UR4, RZ ;  /* 0x000000040d047c24 */ /* 0x008fca000f8e02ff */
[----:B------:R-:W-:Y:S02]  /*02a0*/  IABS R8, R4 ;  /* 0x0000000400087213 */ /* 0x000fe40000000000 */
[----:B------:R-:W-:Y:S01]  /*02b0*/  ISETP.GE.AND P1, PT, R4, RZ, PT ;  /* 0x000000ff0400720c */ /* 0x000fe20003f26270 */
[----:B----4-:R-:W-:Y:S02]  /*02c0*/  VIADD R2, R5, 0xffffffe ;  /* 0x0ffffffe05027836 */ /* 0x010fe40000000000 */
[----:B------:R-:W-:Y:S02]  /*02d0*/  IMAD.MOV R5, RZ, RZ, -R9 ;  /* 0x000000ffff057224 */ /* 0x000fe400078e0a09 */
[----:B------:R3:W4:Y:S02]  /*02e0*/  F2I.FTZ.U32.TRUNC.NTZ R3, R2 ;  /* 0x0000000200037305 */ /* 0x000724000021f000 */
[----:B---3--:R-:W-:Y:S01]  /*02f0*/  IMAD.MOV.U32 R2, RZ, RZ, RZ ;  /* 0x000000ffff027224 */ /* 0x008fe200078e00ff */
[----:B----4-:R-:W-:-:S05]  /*0300*/  IADD3 R7, PT, PT, RZ, -R3, RZ ;  /* 0x80000003ff077210 */ /* 0x010fca0007ffe0ff */
[----:B------:R-:W-:-:S04]  /*0310*/  IMAD R7, R7, R6, RZ ;  /* 0x0000000607077224 */ /* 0x000fc800078e02ff */
[----:B------:R-:W-:Y:S01]  /*0320*/  IMAD.HI.U32 R3, R3, R7, R2 ;  /* 0x0000000703037227 */ /* 0x000fe200078e0002 */
[----:B------:R-:W-:-:S05]  /*0330*/  MOV R2, R8 ;  /* 0x0000000800027202 */ /* 0x000fca0000000f00 */
[----:B------:R-:W-:-:S04]  /*0340*/  IMAD.HI.U32 R3, R3, R2, RZ ;  /* 0x0000000203037227 */ /* 0x000fc800078e00ff */
[----:B------:R-:W-:-:S05]  /*0350*/  IMAD R3, R3, R5, R2 ;  /* 0x0000000503037224 */ /* 0x000fca00078e0202 */
[----:B------:R-:W-:-:S13]  /*0360*/  ISETP.GT.U32.AND P0, PT, R6, R3, PT ;  /* 0x000000030600720c */ /* 0x000fda0003f04070 */
[----:B------:R-:W-:-:S05]  /*0370*/  @!P0 IMAD.IADD R3, R3, 0x1, -R6 ;  /* 0x0000000103038824 */ /* 0x000fca00078e0a06 */
[----:B------:R-:W-:-:S13]  /*0380*/  ISETP.GT.U32.AND P0, PT, R6, R3, PT ;  /* 0x000000030600720c */ /* 0x000fda0003f04070 */
[----:B------:R-:W-:Y:S01]  /*0390*/  @!P0 IMAD.IADD R3, R3, 0x1, -R6 ;  /* 0x0000000103038824 */ /* 0x000fe200078e0a06 */
[----:B------:R-:W-:-:S04]  /*03a0*/  ISETP.NE.AND P0, PT, R0, RZ, PT ;  /* 0x000000ff0000720c */ /* 0x000fc80003f05270 */
[----:B------:R-:W-:-:S04]  /*03b0*/  @!P1 IADD3 R3, PT, PT, -R3, RZ, RZ ;  /* 0x000000ff03039210 */ /* 0x000fc80007ffe1ff */
[----:B------:R-:W-:-:S04]  /*03c0*/  SEL R17, R12, R3, !P0 ;  /* 0x000000030c117207 */ /* 0x000fc80004000000 */
[----:B------:R-:W-:-:S13]  /*03d0*/  ISETP.NE.AND P1, PT, R17, R13, PT ;  /* 0x0000000d1100720c */ /* 0x000fda0003f25270 */
[----:B-----5:R-:W-:Y:S05]  /*03e0*/  @!P1 BRA `(.L_x_0) ;  /* 0x0000000400289947 */ /* 0x020fea0003800000 */
[----:B------:R-:W3:Y:S01]  /*03f0*/  LDC.64 R2, c[0x0][0x380] ;  /* 0x0000e000ff027b82 */ /* 0x000ee20000000a00 */
[----:B------:R-:W4:Y:S01]  /*0400*/  LDCU UR4, c[0x0][0x38c] ;  /* 0x00007180ff0477ac */ /* 0x000f220008000800 */
[----:B0-----:R-:W-:Y:S01]  /*0410*/  ISETP.NE.AND P1, PT, R10, RZ, PT ;  /* 0x000000ff0a00720c */ /* 0x001fe20003f25270 */
[----:B------:R-:W-:Y:S01]  /*0420*/  BSSY.RECONVERGENT B0, `(.L_x_1) ;  /* 0x000000d000007945 */ /* 0x000fe20003800200 */
[----:B----4-:R-:W-:-:S04]  /*0430*/  IMAD R5, R13, UR4, R10 ;  /* 0x000000040d057c24 */ /* 0x010fc8000f8e020a */
[----:B---3--:R-:W-:-:S05]  /*0440*/  IMAD.WIDE R2, R5, 0x4, R2 ;  /* 0x0000000405027825 */ /* 0x008fca00078e0202 */
[----:B--2---:R0:W5:Y:S01]  /*0450*/  LDG.E R15, desc[UR8][R2.64] ;  /* 0x00000008020f7981 */ /* 0x004162000c1e1900 */
[----:B------:R-:W-:Y:S06]  /*0460*/  BAR.SYNC.DEFER_BLOCKING 0x0 ;  /* 0x0000000000007b1d */ /* 0x000fec0000010000 */
[----:B------:R-:W-:Y:S05]  /*0470*/  @P1 BRA `(.L_x_2) ;  /* 0x00000000001c1947 */ /* 0x000fea0003800000 */
[----:B0-----:R-:W0:Y:S02]  /*0480*/  LDC.64 R2, c[0x0][0x398] ;  /* 0x0000e600ff027b82 */ /* 0x001e240000000a00 */
[----:B0-----:R-:W-:-:S06]  /*0490*/  IMAD.WIDE R2, R13, 0x4, R2 ;  /* 0x000000040d027825 */ /* 0x001fcc00078e0202 */
[----:B------:R-:W2:Y:S01]  /*04a0*/  ATOMG.E.OR.STRONG.GPU PT, R2, desc[UR8][R2.64], RZ ;  /* 0x800000ff020279a8 */ /* 0x000ea2000b1ef108 */
[----:B------:R-:W0:Y:S01]  /*04b0*/  S2UR UR5, SR_CgaCtaId ;  /* 0x00000000000579c3 */ /* 0x000e220000008800 */
[----:B------:R-:W-:Y:S02]  /*04c0*/  UMOV UR4, 0x400 ;  /* 0x0000040000047882 */ /* 0x000fe40000000000 */
[----:B0-----:R-:W-:-:S09]  /*04d0*/  ULEA UR4, UR5, UR4, 0x18 ;  /* 0x0000000405047291 */ /* 0x001fd2000f8ec0ff */
[----:B--2---:R2:W-:Y:S03]  /*04e0*/  STS [UR4], R2 ;  /* 0x00000002ff007988 */ /* 0x0045e60008000804 */
.L_x_2:
[----:B------:R-:W-:Y:S05]  /*04f0*/  BSYNC.RECONVERGENT B0 ;  /* 0x0000000000007941 */ /* 0x000fea0003800200 */
.L_x_1:
[----:B------:R-:W3:Y:S08]  /*0500*/  S2UR UR5, SR_CgaCtaId ;  /* 0x00000000000579c3 */ /* 0x000ef00000008800 */
[----:B------:R-:W-:Y:S06]  /*0510*/  BAR.SYNC.DEFER_BLOCKING 0x0 ;  /* 0x0000000000007b1d */ /* 0x000fec0000010000 */
[----:B------:R-:W-:-:S02]  /*0520*/  UMOV UR4, 0x400 ;  /* 0x0000040000047882 */ /* 0x000fc40000000000 */
[----:B---3--:R-:W-:-:S09]  /*0530*/  ULEA UR4, UR5, UR4, 0x18 ;  /* 0x0000000405047291 */ /* 0x008fd2000f8ec0ff */
[----:B0-2---:R-:W0:Y:S02]  /*0540*/  LDS R2, [UR4] ;  /* 0x00000004ff027984 */ /* 0x005e240008000800 */
[----:B0-----:R-:W-:-:S13]  /*0550*/  ISETP.NE.AND P2, PT, R2, RZ, PT ;  /* 0x000000ff0200720c */ /* 0x001fda0003f45270 */
[----:B------:R-:W-:Y:S05]  /*0560*/  @P2 BRA `(.L_x_0) ;  /* 0x0000000000c82947 */ /* 0x000fea0003800000 */
[-C--:B------:R-:W-:Y:S01]  /*0570*/  IABS R16, R0.reuse ;  /* 0x0000000000107213 */ /* 0x080fe20000000000 */
[----:B------:R-:W0:Y:S01]  /*0580*/  S2UR UR5, SR_CgaCtaId ;  /* 0x00000000000579c3 */ /* 0x000e220000008800 */
[----:B------:R-:W-:Y:S01]  /*0590*/  UMOV UR4, 0x400 ;  /* 0x0000040000047882 */ /* 0x000fe20000000000 */
[----:B------:R-:W2:Y:S01]  /*05a0*/  LDCU UR7, c[0x0][0x38c] ;  /* 0x00007180ff0777ac */ /* 0x000ea20008000800 */
[----:B------:R-:W3:Y:S05]  /*05b0*/  I2F.RP R8, R16 ;  /* 0x0000001000087306 */ /* 0x000eea0000209400 */
[----:B------:R-:W4:Y:S08]  /*05c0*/  LDC R14, c[0x0][0x390] ;  /* 0x0000e400ff0e7b82 */ /* 0x000f300000000800 */
[----:B------:R-:W1:Y:S01]  /*05d0*/  LDC.64 R4, c[0x0][0x380] ;  /* 0x0000e000ff047b82 */ /* 0x000e620000000a00 */
[----:B---3--:R-:W3:Y:S07]  /*05e0*/  MUFU.RCP R8, R8 ;  /* 0x0000000800087308 */ /* 0x008eee0000001000 */
[----:B------:R-:W1:Y:S01]  /*05f0*/  LDC.64 R2, c[0x0][0x398] ;  /* 0x0000e600ff027b82 */ /* 0x000e620000000a00 */
[----:B0-----:R-:W-:Y:S01]  /*0600*/  ULEA UR6, UR5, UR4, 0x18 ;  /* 0x0000000405067291 */ /* 0x001fe2000f8ec0ff */
[----:B---3--:R-:W-:Y:S01]  /*0610*/  VIADD R6, R8, 0xffffffe ;  /* 0x0ffffffe08067836 */ /* 0x008fe20000000000 */
[----:B------:R-:W-:-:S03]  /*0620*/  IABS R8, R0 ;  /* 0x0000000000087213 */ /* 0x000fc60000000000 */
[----:B------:R0:W3:Y:S01]  /*0630*/  F2I.FTZ.U32.TRUNC.NTZ R7, R6 ;  /* 0x0000000600077305 */ /* 0x0000e2000021f000 */
[----:B------:R-:W-:Y:S01]  /*0640*/  IADD3 R19, PT, PT, RZ, -R8, RZ ;  /* 0x80000008ff137210 */ /* 0x000fe20007ffe0ff */
[----:B0-----:R-:W-:Y:S02]  /*0650*/  IMAD.MOV.U32 R6, RZ, RZ, RZ ;  /* 0x000000ffff067224 */ /* 0x001fe400078e00ff */
[----:B---3--:R-:W-:-:S04]  /*0660*/  IMAD.MOV R9, RZ, RZ, -R7 ;  /* 0x000000ffff097224 */ /* 0x008fc800078e0a07 */
[----:B------:R-:W-:-:S04]  /*0670*/  IMAD R9, R9, R16, RZ ;  /* 0x0000001009097224 */ /* 0x000fc800078e02ff */
[----:B--2-4-:R-:W-:-:S07]  /*0680*/  IMAD.HI.U32 R18, R7, R9, R6 ;  /* 0x0000000907127227 */ /* 0x014fce00078e0006 */
.L_x_5:
[----:B0-----:R-:W-:-:S04]  /*0690*/  IMAD R7, R17, UR7, R10 ;  /* 0x0000000711077c24 */ /* 0x001fc8000f8e020a */
[----:B-1----:R-:W-:Y:S01]  /*06a0*/  IMAD.WIDE R6, R7, 0x4, R4 ;  /* 0x0000000407067825 */ /* 0x002fe200078e0204 */
[----:B------:R-:W-:Y:S04]  /*06b0*/  BSSY.RECONVERGENT B0, `(.L_x_3) ;  /* 0x000000b000007945 */ /* 0x000fe80003800200 */
[----:B-----5:R0:W5:Y:S01]  /*06c0*/  LDG.E R20, desc[UR8][R6.64] ;  /* 0x0000000806147981 */ /* 0x020162000c1e1900 */
[----:B------:R-:W-:Y:S06]  /*06d0*/  BAR.SYNC.DEFER_BLOCKING 0x0 ;  /* 0x0000000000007b1d */ /* 0x000fec0000010000 */
[----:B------:R-:W-:Y:S05]  /*06e0*/  @P1 BRA `(.L_x_4) ;  /* 0x00000000001c1947 */ /* 0x000fea0003800000 */
[----:B------:R-:W-:-:S04]  /*06f0*/  IMAD.WIDE R8, R17, 0x4, R2 ;  /* 0x0000000411087825 */ /* 0x000fc800078e0202 */
[----:B------:R-:W-:-:S05]  /*0700*/  IMAD.MOV.U32 R21, RZ, RZ, 0x1 ;  /* 0x00000001ff157424 */ /* 0x000fca00078e00ff */
[----:B------:R-:W2:Y:S01]  /*0710*/  ATOMG.E.EXCH.STRONG.GPU PT, R8, desc[UR8][R8.64], R21 ;  /* 0x80000015080879a8 */ /* 0x000ea2000c1ef108 */
[----:B------:R-:W1:Y:S01]  /*0720*/  S2UR UR5, SR_CgaCtaId ;  /* 0x00000000000579c3 */ /* 0x000e620000008800 */
[----:B------:R-:W-:Y:S02]  /*0730*/  UMOV UR4, 0x400 ;  /* 0x0000040000047882 */ /* 0x000fe40000000000 */
[----:B-1----:R-:W-:-:S09]  /*0740*/  ULEA UR4, UR5, UR4, 0x18 ;  /* 0x0000000405047291 */ /* 0x002fd2000f8ec0ff */
[----:B--2---:R1:W-:Y:S03]  /*0750*/  STS [UR4], R8 ;  /* 0x00000008ff007988 */ /* 0x0043e60008000804 */
.L_x_4:
[----:B------:R-:W-:Y:S05]  /*0760*/  BSYNC.RECONVERGENT B0 ;  /* 0x0000000000007941 */ /* 0x000fea0003800200 */
.L_x_3:
[----:B------:R-:W-:Y:S01]  /*0770*/  BAR.SYNC.DEFER_BLOCKING 0x0 ;  /* 0x0000000000007b1d */ /* 0x000fe20000010000 */
[----:B------:R-:W-:-:S05]  /*0780*/  IMAD R17, R17, R14, RZ ;  /* 0x0000000e11117224 */ /* 0x000fca00078e02ff */
[----:B------:R-:W-:-:S05]  /*0790*/  IABS R9, R17 ;  /* 0x0000001100097213 */ /* 0x000fca0000000000 */
[----:B-1----:R-:W-:-:S04]  /*07a0*/  IMAD.HI.U32 R8, R18, R9, RZ ;  /* 0x0000000912087227 */ /* 0x002fc800078e00ff */
[----:B------:R-:W-:-:S05]  /*07b0*/  IMAD R9, R8, R19, R9 ;  /* 0x0000001308097224 */ /* 0x000fca00078e0209 */
[----:B------:R-:W-:Y:S01]  /*07c0*/  ISETP.GT.U32.AND P2, PT, R16, R9, PT ;  /* 0x000000091000720c */ /* 0x000fe20003f44070 */
[----:B------:R-:W1:-:S12]  /*07d0*/  LDS R21, [UR6] ;  /* 0x00000006ff157984 */ /* 0x000e580008000800 */
[----:B------:R-:W-:Y:S02]  /*07e0*/  @!P2 IADD3 R9, PT, PT, R9, -R16, RZ ;  /* 0x800000100909a210 */ /* 0x000fe40007ffe0ff */
[----:B------:R-:W-:Y:S02]  /*07f0*/  ISETP.GE.AND P2, PT, R17, RZ, PT ;  /* 0x000000ff1100720c */ /* 0x000fe40003f46270 */
[----:B------:R-:W-:-:S13]  /*0800*/  ISETP.GT.U32.AND P4, PT, R16, R9, PT ;  /* 0x000000091000720c */ /* 0x000fda0003f84070 */
[----:B------:R-:W-:-:S05]  /*0810*/  @!P4 IMAD.IADD R9, R9, 0x1, -R16 ;  /* 0x000000010909c824 */ /* 0x000fca00078e0a10 */
[----:B------:R-:W-:-:S04]  /*0820*/  @!P2 IADD3 R9, PT, PT, -R9, RZ, RZ ;  /* 0x000000ff0909a210 */ /* 0x000fc80007ffe1ff */
[----:B------:R-:W-:Y:S02]  /*0830*/  SEL R17, R12, R9, !P0 ;  /* 0x000000090c117207 */ /* 0x000fe40004000000 */
[----:B-1----:R-:W-:-:S13]  /*0840*/  ISETP.NE.AND P3, PT, R21, RZ, PT ;  /* 0x000000ff1500720c */ /* 0x002fda0003f65270 */
[----:B------:R1:W-:Y:S01]  /*0850*/  @!P3 STG.E desc[UR8][R6.64], R15 ;  /* 0x0000000f0600b986 */ /* 0x0003e2000c101908 */
[----:B------:R-:W-:Y:S01]  /*0860*/  ISETP.NE.AND P3, PT, R21, RZ, PT ;  /* 0x000000ff1500720c */ /* 0x000fe20003f65270 */
[----:B-1---5:R-:W-:-:S12]  /*0870*/  IMAD.MOV.U32 R15, RZ, RZ, R20 ;  /* 0x000000ffff0f7224 */ /* 0x022fd800078e0014 */
[----:B------:R-:W-:Y:S05]  /*0880*/  @!P3 BRA `(.L_x_5) ;  /* 0xfffffffc0080b947 */ /* 0x000fea000383ffff */
.L_x_0:
[----:B-1----:R-:W-:-:S04]  /*0890*/  IADD3 R13, PT, PT, R11, R13, RZ ;  /* 0x0000000d0b0d7210 */ /* 0x002fc80007ffe0ff */
[----:B------:R-:W-:-:S13]  /*08a0*/  ISETP.GE.AND P0, PT, R13, R0, PT ;  /* 0x000000000d00720c */ /* 0x000fda0003f06270 */
[----:B------:R-:W-:Y:S05]  /*08b0*/  @!P0 BRA `(.L_x_6) ;  /* 0xfffffff8005c8947 */ /* 0x000fea000383ffff */
[----:B--2---:R-:W-:Y:S05]  /*08c0*/  EXIT ;  /* 0x000000000000794d */ /* 0x004fea0003800000 */
.L_x_7:
[----:B------:R-:W-:-:S00]  /*08d0*/  BRA `(.L_x_7) ;  /* 0xfffffffc00fc7947 */ /* 0x000fc0000383ffff */
[----:B------:R-:W-:-:S00]  /*08e0*/  NOP ;  /* 0x0000000000007918 */ /* 0x000fc00000000000 */
        /* <DEDUP_REMOVED lines=9> */
.L_x_18:


//--------------------- .text._Z14PTTWAC_marshalPfiiiPl --------------------------
	.section	.text._Z14PTTWAC_marshalPfiiiPl,"ax",@progbits
	.align	128
.text._Z14PTTWAC_marshalPfiiiPl:
        .type           _Z14PTTWAC_marshalPfiiiPl,@function
        .size           _Z14PTTWAC_marshalPfiiiPl,(.L_x_19 - _Z14PTTWAC_marshalPfiiiPl)
        .other          _Z14PTTWAC_marshalPfiiiPl,@"STO_CUDA_ENTRY STV_DEFAULT"
_Z14PTTWAC_marshalPfiiiPl:
[----:B------:R-:W-:Y:S08]  /*0000*/  LDC R1, c[0x0][0x37c] ;  /* 0x0000df00ff017b82 */ /* 0x000ff00000000800 */
[----:B------:R-:W0:Y:S08]  /*0010*/  LDC.64 R2, c[0x0][0x388] ;  /* 0x0000e200ff027b82 */ /* 0x000e300000000a00 */
[----:B------:R-:W1:Y:S01]  /*0020*/  S2UR UR4, SR_CTAID.X ;  /* 0x00000000000479c3 */ /* 0x000e620000002500 */
[----:B0-----:R-:W-:-:S02]  /*0030*/  IABS R6, R3 ;  /* 0x0000000300067213 */ /* 0x001fc40000000000 */
[----:B------:R-:W-:Y:S02]  /*0040*/  IABS R8, R2 ;  /* 0x0000000200087213 */ /* 0x000fe40000000000 */
[----:B------:R-:W0:Y:S01]  /*0050*/  I2F.RP R0, R6 ;  /* 0x0000000600007306 */ /* 0x000e220000209400 */
[----:B------:R-:W-:Y:S01]  /*0060*/  LOP3.LUT R2, R2, R3, RZ, 0x3c, !PT ;  /* 0x0000000302027212 */ /* 0x000fe200078e3cff */
[----:B-1----:R-:W-:-:S03]  /*0070*/  IMAD.U32 R9, RZ, RZ, UR4 ;  /* 0x00000004ff097e24 */ /* 0x002fc6000f8e00ff */
[----:B------:R-:W-:-:S03]  /*0080*/  ISETP.GE.AND P2, PT, R2, RZ, PT ;  /* 0x000000ff0200720c */ /* 0x000fc60003f46270 */
[----:B0-----:R-:W0:Y:S02]  /*0090*/  MUFU.RCP R0, R0 ;  /* 0x0000000000007308 */ /* 0x001e240000001000 */
[----:B0-----:R-:W-:-:S06]  /*00a0*/  VIADD R4, R0, 0xffffffe ;  /* 0x0ffffffe00047836 */ /* 0x001fcc0000000000 */
[----:B------:R0:W1:Y:S02]  /*00b0*/  F2I.FTZ.U32.TRUNC.NTZ R5, R4 ;  /* 0x0000000400057305 */ /* 0x000064000021f000 */
[----:B0-----:R-:W-:Y:S02]  /*00c0*/  IMAD.MOV.U32 R4, RZ, RZ, RZ ;  /* 0x000000ffff047224 */ /* 0x001fe400078e00ff */
[----:B-1----:R-:W-:-:S04]  /*00d0*/  IMAD.MOV R7, RZ, RZ, -R5 ;  /* 0x000000ffff077224 */ /* 0x002fc800078e0a05 */
[----:B------:R-:W-:-:S04]  /*00e0*/  IMAD R7, R7, R6, RZ ;  /* 0x0000000607077224 */ /* 0x000fc800078e02ff */
[----:B------:R-:W-:-:S04]  /*00f0*/  IMAD.HI.U32 R5, R5, R7, R4 ;  /* 0x0000000705057227 */ /* 0x000fc800078e0004 */
[----:B------:R-:W-:-:S04]  /*0100*/  IMAD.MOV.U32 R7, RZ, RZ, R8 ;  /* 0x000000ffff077224 */ /* 0x000fc800078e0008 */
[----:B------:R-:W-:-:S04]  /*0110*/  IMAD.HI.U32 R0, R5, R7, RZ ;  /* 0x0000000705007227 */ /* 0x000fc800078e00ff */
[----:B------:R-:W-:-:S04]  /*0120*/  IMAD.MOV R5, RZ, RZ, -R0 ;  /* 0x000000ffff057224 */ /* 0x000fc800078e0a00 */
[----:B------:R-:W-:-:S05]  /*0130*/  IMAD R5, R6, R5, R7 ;  /* 0x0000000506057224 */ /* 0x000fca00078e0207 */
[----:B------:R-:W-:-:S13]  /*0140*/  ISETP.GT.U32.AND P1, PT, R6, R5, PT ;  /* 0x000000050600720c */ /* 0x000fda0003f24070 */
[----:B------:R-:W-:Y:S02]  /*0150*/  @!P1 IMAD.IADD R5, R5, 0x1, -R6 ;  /* 0x0000000105059824 */ /* 0x000fe400078e0a06 */
[----:B------:R-:W-:Y:S01]  /*0160*/  @!P1 VIADD R0, R0, 0x1 ;  /* 0x0000000100009836 */ /* 0x000fe20000000000 */
[----:B------:R-:W-:Y:S02]  /*0170*/  ISETP.NE.AND P1, PT, R3, RZ, PT ;  /* 0x000000ff0300720c */ /* 0x000fe40003f25270 */
[----:B------:R-:W-:-:S13]  /*0180*/  ISETP.GE.U32.AND P0, PT, R5, R6, PT ;  /* 0x000000060500720c */ /* 0x000fda0003f06070 */
[----:B------:R-:W-:-:S05]  /*0190*/  @P0 IADD3 R0, PT, PT, R0, 0x1, RZ ;  /* 0x0000000100000810 */ /* 0x000fca0007ffe0ff */
[----:B------:R-:W-:Y:S01]  /*01a0*/  @!P2 IMAD.MOV R0, RZ, RZ, -R0 ;  /* 0x000000ffff00a224 */ /* 0x000fe200078e0a00 */
[----:B------:R-:W-:-:S04]  /*01b0*/  @!P1 LOP3.LUT R0, RZ, R3, RZ, 0x33, !PT ;  /* 0x00000003ff009212 */ /* 0x000fc800078e33ff */
[----:B------:R-:W-:-:S13]  /*01c0*/  ISETP.GE.AND P0, PT, R9, R0, PT ;  /* 0x000000000900720c */ /* 0x000fda0003f06270 */
[----:B------:R-:W-:Y:S05]  /*01d0*/  @P0 EXIT ;  /* 0x000000000000094d */ /* 0x000fea0003800000 */
[----:B------:R-:W0:Y:S01]  /*01e0*/  LDC R12, c[0x0][0x390] ;  /* 0x0000e400ff0c7b82 */ /* 0x000e220000000800 */
[----:B------:R-:W1:Y:S01]  /*01f0*/  S2R R11, SR_TID.X ;  /* 0x00000000000b7919 */ /* 0x000e620000002100 */
[----:B------:R-:W2:Y:S06]  /*0200*/  LDCU.64 UR8, c[0x0][0x358] ;  /* 0x00006b00ff0877ac */ /* 0x000eac0008000a00 */
[----:B------:R-:W3:Y:S01]  /*0210*/  LDC R8, c[0x0][0x360] ;  /* 0x0000d800ff087b82 */ /* 0x000ee20000000800 */
[----:B------:R-:W4:Y:S01]  /*0220*/  LDCU UR6, c[0x0][0x370] ;  /* 0x00006e00ff0677ac */ /* 0x000f220008000800 */
[----:B0-----:R-:W-:-:S02]  /*0230*/  IMAD R10, R12, R3, RZ ;  /* 0x000000030c0a7224 */ /* 0x001fc400078e02ff */
[----:B------:R-:W-:Y:S02]  /*0240*/  IMAD R12, R12, R3, -0x1 ;  /* 0xffffffff0c0c7424 */ /* 0x000fe400078e0203 */
[----:B------:R-:W-:-:S05]  /*0250*/  VIADD R2, R10, 0x1f ;  /* 0x0000001f0a027836 */ /* 0x000fca0000000000 */
[----:B------:R-:W-:-:S04]  /*0260*/  SHF.R.S32.HI R5, RZ, 0x1f, R2 ;  /* 0x0000001fff057819 */ /* 0x000fc80000011402 */
[----:B------:R-:W-:-:S04]  /*0270*/  LEA.HI R5, R5, R2, RZ, 0x5 ;  /* 0x0000000205057211 */ /* 0x000fc800078f28ff */
[----:B-1234-:R-:W-:-:S07]  /*0280*/  SHF.R.S32.HI R14, RZ, 0x5, R5 ;  /* 0x00000005ff0e7819 */ /* 0x01efce0000011405 */
.L_x_16:
[----:B------:R-:W-:-:S13]  /*0290*/  ISETP.GE.AND P0, PT, R11, R14, PT ;  /* 0x0000000e0b00720c */ /* 0x000fda0003f06270 */
[----:B------:R-:W-:Y:S05]  /*02a0*/  @P0 BRA `(.L_x_8) ;  /* 0x0000000000280947 */ /* 0x000fea0003800000 */
[----:B------:R-:W0:Y:S01]  /*02b0*/  S2UR UR5, SR_CgaCtaId ;  /* 0x00000000000579c3 */ /* 0x000e220000008800 */
[----:B------:R-:W-:Y:S01]  /*02c0*/  UMOV UR4, 0x400 ;  /* 0x0000040000047882 */ /* 0x000fe20000000000 */
[----:B------:R-:W-:Y:S01]  /*02d0*/  IMAD.MOV.U32 R5, RZ, RZ, R11 ;  /* 0x000000ffff057224 */ /* 0x000fe200078e000b */
[----:B0-----:R-:W-:-:S06]  /*02e0*/  ULEA UR4, UR5, UR4, 0x18 ;  /* 0x0000000405047291 */ /* 0x001fcc000f8ec0ff */
[----:B------:R-:W-:-:S07]  /*02f0*/  LEA R3, R11, UR4, 0x2 ;  /* 0x000000040b037c11 */ /* 0x000fce000f8e10ff */
.L_x_9:
[C---:B------:R-:W-:Y:S01]  /*0300*/  IMAD.IADD R5, R8.reuse, 0x1, R5 ;  /* 0x0000000108057824 */ /* 0x040fe200078e0205 */
[----:B------:R0:W-:Y:S04]  /*0310*/  STS [R3], RZ ;  /* 0x000000ff03007388 */ /* 0x0001e80000000800 */
[----:B------:R-:W-:Y:S02]  /*0320*/  ISETP.GE.AND P0, PT, R5, R14, PT ;  /* 0x0000000e0500720c */ /* 0x000fe40003f06270 */
[----:B0-----:R-:W-:-:S11]  /*0330*/  LEA R3, R8, R3, 0x2 ;  /* 0x0000000308037211 */ /* 0x001fd600078e10ff */
[----:B------:R-:W-:Y:S05]  /*0340*/  @!P0 BRA `(.L_x_9) ;  /* 0xfffffffc00ec8947 */ /* 0x000fea000383ffff */
.L_x_8:
[----:B------:R-:W-:Y:S01]  /*0350*/  ISETP.GE.AND P0, PT, R11, R10, PT ;  /* 0x0000000a0b00720c */ /* 0x000fe20003f06270 */
[----:B------:R-:W-:Y:S05]  /*0360*/  WARPSYNC.ALL ;  /* 0x0000000000007948 */ /* 0x000fea0003800000 */
[----:B------:R-:W-:Y:S06]  /*0370*/  BAR.SYNC.DEFER_BLOCKING 0x0 ;  /* 0x0000000000007b1d */ /* 0x000fec0000010000 */
[----:B------:R-:W-:Y:S04]  /*0380*/  BSSY B0, `(.L_x_10) ;  /* 0x0000059000007945 */ /* 0x000fe80003800000 */
[----:B------:R-:W-:Y:S05]  /*0390*/  @P0 BRA `(.L_x_11) ;  /* 0x00000004005c0947 */ /* 0x000fea0003800000 */
[----:B------:R-:W0:Y:S01]  /*03a0*/  LDC.64 R2, c[0x0][0x380] ;  /* 0x0000e000ff027b82 */ /* 0x000e220000000a00 */
[----:B------:R-:W-:-:S04]  /*03b0*/  IMAD R5, R10, R9, RZ ;  /* 0x000000090a057224 */ /* 0x000fc800078e02ff */
[----:B0-----:R-:W-:-:S07]  /*03c0*/  IMAD.WIDE R2, R5, 0x4, R2 ;  /* 0x0000000405027825 */ /* 0x001fce00078e0202 */
.L_x_15:
[-C--:B------:R-:W-:Y:S01]  /*03d0*/  IABS R16, R12.reuse ;  /* 0x0000000c00107213 */ /* 0x080fe20000000000 */
[----:B------:R-:W0:Y:S01]  /*03e0*/  LDCU UR4, c[0x0][0x38c] ;  /* 0x00007180ff0477ac */ /* 0x000e220008000800 */
[----:B------:R-:W-:Y:S01]  /*03f0*/  IABS R17, R12 ;  /* 0x0000000c00117213 */ /* 0x000fe20000000000 */
[----:B------:R-:W-:Y:S01]  /*0400*/  BSSY B1, `(.L_x_12) ;  /* 0x000004d000017945 */ /* 0x000fe20003800000 */
[----:B------:R-:W1:Y:S01]  /*0410*/  I2F.RP R7, R16 ;  /* 0x0000001000077306 */ /* 0x000e620000209400 */
[----:B------:R-:W-:-:S07]  /*0420*/  ISETP.NE.AND P1, PT, R12, RZ, PT ;  /* 0x000000ff0c00720c */ /* 0x000fce0003f25270 */
[----:B-1----:R-:W1:Y:S01]  /*0430*/  MUFU.RCP R7, R7 ;  /* 0x0000000700077308 */ /* 0x002e620000001000 */
[----:B0-----:R-:W-:-:S05]  /*0440*/  IMAD R6, R11, UR4, RZ ;  /* 0x000000040b067c24 */ /* 0x001fca000f8e02ff */
[----:B------:R-:W-:Y:S02]  /*0450*/  IABS R15, R6 ;  /* 0x00000006000f7213 */ /* 0x000fe40000000000 */
[----:B------:R-:W-:Y:S01]  /*0460*/  ISETP.GE.AND P2, PT, R6, RZ, PT ;  /* 0x000000ff0600720c */ /* 0x000fe20003f46270 */
[----:B-1----:R-:W-:Y:S02]  /*0470*/  VIADD R4, R7, 0xffffffe ;  /* 0x0ffffffe07047836 */ /* 0x002fe40000000000 */
[----:B------:R-:W-:Y:S02]  /*0480*/  IMAD.MOV R7, RZ, RZ, -R17 ;  /* 0x000000ffff077224 */ /* 0x000fe400078e0a11 */
[----:B------:R0:W1:Y:S02]  /*0490*/  F2I.FTZ.U32.TRUNC.NTZ R5, R4 ;  /* 0x0000000400057305 */ /* 0x000064000021f000 */
[----:B0-----:R-:W-:Y:S02]  /*04a0*/  IMAD.MOV.U32 R4, RZ, RZ, RZ ;  /* 0x000000ffff047224 */ /* 0x001fe400078e00ff */
[----:B-1----:R-:W-:-:S04]  /*04b0*/  IMAD.MOV R13, RZ, RZ, -R5 ;  /* 0x000000ffff0d7224 */ /* 0x002fc800078e0a05 */
[----:B------:R-:W-:-:S04]  /*04c0*/  IMAD R13, R13, R16, RZ ;  /* 0x000000100d0d7224 */ /* 0x000fc800078e02ff */
[----:B------:R-:W-:Y:S01]  /*04d0*/  IMAD.HI.U32 R5, R5, R13, R4 ;  /* 0x0000000d05057227 */ /* 0x000fe200078e0004 */
[----:B------:R-:W-:-:S03]  /*04e0*/  LOP3.LUT R13, RZ, R12, RZ, 0x33, !PT ;  /* 0x0000000cff0d7212 */ /* 0x000fc600078e33ff */
[----:B------:R-:W-:-:S04]  /*04f0*/  IMAD.MOV.U32 R4, RZ, RZ, R15 ;  /* 0x000000ffff047224 */ /* 0x000fc800078e000f */
[----:B------:R-:W-:-:S04]  /*0500*/  IMAD.HI.U32 R5, R5, R4, RZ ;  /* 0x0000000405057227 */ /* 0x000fc800078e00ff */
[----:B------:R-:W-:-:S05]  /*0510*/  IMAD R5, R5, R7, R4 ;  /* 0x0000000705057224 */ /* 0x000fca00078e0204 */
[----:B------:R-:W-:-:S13]  /*0520*/  ISETP.GT.U32.AND P0, PT, R16, R5, PT ;  /* 0x000000051000720c */ /* 0x000fda0003f04070 */
[----:B------:R-:W-:-:S04]  /*0530*/  @!P0 IADD3 R5, PT, PT, R5, -R16, RZ ;  /* 0x8000001005058210 */ /* 0x000fc80007ffe0ff */
[----:B------:R-:W-:-:S13]  /*0540*/  ISETP.GT.U32.AND P0, PT, R16, R5, PT ;  /* 0x000000051000720c */ /* 0x000fda0003f04070 */
[----:B------:R-:W-:-:S04]  /*0550*/  @!P0 IMAD.IADD R5, R5, 0x1, -R16 ;  /* 0x0000000105058824 */ /* 0x000fc800078e0a10 */
[----:B------:R-:W-:-:S05]  /*0560*/  @!P2 IMAD.MOV R5, RZ, RZ, -R5 ;  /* 0x000000ffff05a224 */ /* 0x000fca00078e0a05 */
[----:B------:R-:W-:-:S04]  /*0570*/  SEL R6, R13, R5, !P1 ;  /* 0x000000050d067207 */ /* 0x000fc80004800000 */
[----:B------:R-:W-:-:S04]  /*0580*/  ISETP.NE.AND P0, PT, R6, R11, PT ;  /* 0x0000000b0600720c */ /* 0x000fc80003f05270 */
[----:B------:R-:W-:-:S13]  /*0590*/  ISETP.EQ.OR P0, PT, R11, R12, !P0 ;  /* 0x0000000c0b00720c */ /* 0x000fda0004702670 */
[----:B------:R-:W-:Y:S05]  /*05a0*/  @P0 BRA `(.L_x_13) ;  /* 0x0000000000c80947 */ /* 0x000fea0003800000 */
[----:B------:R-:W0:Y:S01]  /*05b0*/  S2R R16, SR_CgaCtaId ;  /* 0x0000000000107919 */ /* 0x000e220000008800 */
[----:B------:R-:W-:Y:S02]  /*05c0*/  MOV R15, 0x400 ;  /* 0x00000400000f7802 */ /* 0x000fe40000000f00 */
[----:B------:R-:W-:-:S04]  /*05d0*/  SHF.R.U32.HI R4, RZ, 0x3, R11 ;  /* 0x00000003ff047819 */ /* 0x000fc8000001160b */
[----:B------:R-:W-:Y:S02]  /*05e0*/  LOP3.LUT R4, R4, 0x1ffffffc, RZ, 0xc0, !PT ;  /* 0x1ffffffc04047812 */ /* 0x000fe400078ec0ff */
[----:B0-----:R-:W-:-:S05]  /*05f0*/  LEA R15, R16, R15, 0x18 ;  /* 0x0000000f100f7211 */ /* 0x001fca00078ec0ff */
[----:B------:R-:W-:-:S06]  /*0600*/  IMAD.IADD R4, R15, 0x1, R4 ;  /* 0x000000010f047824 */ /* 0x000fcc00078e0204 */
[----:B------:R-:W0:Y:S02]  /*0610*/  ATOMS.OR R4, [R4], RZ ;  /* 0x000000ff0404738c */ /* 0x000e240003000000 */
[----:B0-----:R-:W-:-:S04]  /*0620*/  SHF.R.W.U32.HI R5, RZ, R11, R4 ;  /* 0x0000000bff057219 */ /* 0x001fc80000011e04 */
[----:B------:R-:W-:-:S04]  /*0630*/  LOP3.LUT R5, R5, 0x1, RZ, 0xc0, !PT ;  /* 0x0000000105057812 */ /* 0x000fc800078ec0ff */
[----:B------:R-:W-:-:S13]  /*0640*/  ISETP.NE.U32.AND P0, PT, R5, 0x1, PT ;  /* 0x000000010500780c */ /* 0x000fda0003f05070 */
[----:B------:R-:W-:Y:S05]  /*0650*/  @!P0 BRA `(.L_x_13) ;  /* 0x00000000009c8947 */ /* 0x000fea0003800000 */
[----:B------:R-:W-:-:S05]  /*0660*/  IMAD.WIDE R4, R11, 0x4, R2 ;  /* 0x000000040b047825 */ /* 0x000fca00078e0202 */
[----:B------:R0:W5:Y:S02]  /*0670*/  LDG.E R17, desc[UR8][R4.64] ;  /* 0x0000000804117981 */ /* 0x000164000c1e1900 */
.L_x_14:
[----:B0-----:R-:W-:-:S05]  /*0680*/  IMAD.WIDE R4, R6, 0x4, R2 ;  /* 0x0000000406047825 */ /* 0x001fca00078e0202 */
[----:B------:R-:W2:Y:S01]  /*0690*/  LDG.E R16, desc[UR8][R4.64] ;  /* 0x0000000804107981 */ /* 0x000ea2000c1e1900 */
[----:B------:R-:W-:Y:S01]  /*06a0*/  IABS R18, R12 ;  /* 0x0000000c00127213 */ /* 0x000fe20000000000 */
[----:B------:R-:W-:Y:S05]  /*06b0*/  YIELD ;  /* 0x0000000000007946 */ /* 0x000fea0003800000 */
[----:B------:R-:W0:Y:S01]  /*06c0*/  I2F.RP R22, R18 ;  /* 0x0000001200167306 */ /* 0x000e220000209400 */
[----:B------:R-:W1:Y:S01]  /*06d0*/  LDCU UR4, c[0x0][0x38c] ;  /* 0x00007180ff0477ac */ /* 0x000e620008000800 */
[----:B------:R-:W-:Y:S01]  /*06e0*/  HFMA2 R19, -RZ, RZ, 0, 5.9604644775390625e-08 ;  /* 0x00000001ff137431 */ /* 0x000fe200000001ff */
[----:B------:R-:W-:-:S04]  /*06f0*/  SHF.R.U32.HI R21, RZ, 0x3, R6 ;  /* 0x00000003ff157819 */ /* 0x000fc80000011606 */
[----:B------:R-:W-:Y:S01]  /*0700*/  SHF.L.W.U32 R20, R19, R6, RZ ;  /* 0x0000000613147219 */ /* 0x000fe20000000eff */
[----:B0-----:R-:W0:Y:S01]  /*0710*/  MUFU.RCP R22, R22 ;  /* 0x0000001600167308 */ /* 0x001e220000001000 */
[----:B-1----:R-:W-:Y:S02]  /*0720*/  IMAD R19, R6, UR4, RZ ;  /* 0x0000000406137c24 */ /* 0x002fe4000f8e02ff */
[----:B------:R-:W-:Y:S02]  /*0730*/  IMAD.MOV.U32 R6, RZ, RZ, RZ ;  /* 0x000000ffff067224 */ /* 0x000fe400078e00ff */
[----:B0-----:R-:W-:Y:S01]  /*0740*/  VIADD R7, R22, 0xffffffe ;  /* 0x0ffffffe16077836 */ /* 0x001fe20000000000 */
[----:B------:R-:W-:Y:S02]  /*0750*/  LOP3.LUT R22, R21, 0x1ffffffc, RZ, 0xc0, !PT ;  /* 0x1ffffffc15167812 */ /* 0x000fe400078ec0ff */
[----:B------:R-:W-:-:S03]  /*0760*/  IABS R21, R19 ;  /* 0x0000001300157213 */ /* 0x000fc60000000000 */
[----:B------:R-:W0:Y:S02]  /*0770*/  F2I.FTZ.U32.TRUNC.NTZ R7, R7 ;  /* 0x0000000700077305 */ /* 0x000e24000021f000 */
[----:B0-----:R-:W-:-:S04]  /*0780*/  IMAD.MOV R23, RZ, RZ, -R7 ;  /* 0x000000ffff177224 */ /* 0x001fc800078e0a07 */
[----:B------:R-:W-:-:S04]  /*0790*/  IMAD R23, R23, R18, RZ ;  /* 0x0000001217177224 */ /* 0x000fc800078e02ff */
[----:B------:R-:W-:Y:S01]  /*07a0*/  IMAD.HI.U32 R6, R7, R23, R6 ;  /* 0x0000001707067227 */ /* 0x000fe200078e0006 */
[----:B------:R-:W-:-:S03]  /*07b0*/  IABS R23, R12 ;  /* 0x0000000c00177213 */ /* 0x000fc60000000000 */
[----:B------:R-:W-:Y:S02]  /*07c0*/  IMAD.IADD R7, R15, 0x1, R22 ;  /* 0x000000010f077824 */ /* 0x000fe400078e0216 */
[----:B------:R-:W-:Y:S02]  /*07d0*/  IMAD.MOV R22, RZ, RZ, -R23 ;  /* 0x000000ffff167224 */ /* 0x000fe400078e0a17 */
[----:B------:R-:W-:Y:S02]  /*07e0*/  IMAD.HI.U32 R6, R6, R21, RZ ;  /* 0x0000001506067227 */ /* 0x000fe400078e00ff */
[----:B------:R-:W0:Y:S02]  /*07f0*/  ATOMS.OR R7, [R7], R20 ;  /* 0x000000140707738c */ /* 0x000e240003000000 */
[----:B------:R-:W-:-:S05]  /*0800*/  IMAD R21, R6, R22, R21 ;  /* 0x0000001606157224 */ /* 0x000fca00078e0215 */
[----:B------:R-:W-:-:S13]  /*0810*/  ISETP.GT.U32.AND P2, PT, R18, R21, PT ;  /* 0x000000151200720c */ /* 0x000fda0003f44070 */
[----:B------:R-:W-:Y:S01]  /*0820*/  @!P2 IMAD.IADD R21, R21, 0x1, -R18 ;  /* 0x000000011515a824 */ /* 0x000fe200078e0a12 */
[----:B------:R-:W-:Y:S02]  /*0830*/  ISETP.GE.AND P2, PT, R19, RZ, PT ;  /* 0x000000ff1300720c */ /* 0x000fe40003f46270 */
[----:B0-----:R-:W-:Y:S02]  /*0840*/  LOP3.LUT P0, R6, R7, RZ, R20, 0xa0, !PT ;  /* 0x000000ff07067212 */ /* 0x001fe4000780a014 */
[----:B------:R-:W-:-:S11]  /*0850*/  ISETP.GT.U32.AND P3, PT, R18, R21, PT ;  /* 0x000000151200720c */ /* 0x000fd60003f64070 */
[----:B-----5:R2:W-:Y:S01]  /*0860*/  @!P0 STG.E desc[UR8][R4.64], R17 ;  /* 0x0000001104008986 */ /* 0x0205e2000c101908 */
[----:B------:R-:W-:Y:S01]  /*0870*/  ISETP.NE.AND P0, PT, R6, RZ, PT ;  /* 0x000000ff0600720c */ /* 0x000fe20003f05270 */
[----:B------:R-:W-:-:S05]  /*0880*/  @!P3 IMAD.IADD R21, R21, 0x1, -R18 ;  /* 0x000000011515b824 */ /* 0x000fca00078e0a12 */
[----:B------:R-:W-:-:S04]  /*0890*/  @!P2 IADD3 R21, PT, PT, -R21, RZ, RZ ;  /* 0x000000ff1515a210 */ /* 0x000fc80007ffe1ff */
[----:B------:R-:W-:Y:S01]  /*08a0*/  SEL R6, R13, R21, !P1 ;  /* 0x000000150d067207 */ /* 0x000fe20004800000 */
[----:B--2---:R-:W-:Y:S02]  /*08b0*/  IMAD.MOV.U32 R17, RZ, RZ, R16 ;  /* 0x000000ffff117224 */ /* 0x004fe400078e0010 */
[----:B------:R-:W-:Y:S05]  /*08c0*/  @!P0 BRA `(.L_x_14) ;  /* 0xfffffffc006c8947 */ /* 0x000fea000383ffff */
.L_x_13:
[----:B------:R-:W-:Y:S05]  /*08d0*/  BSYNC B1 ;  /* 0x0000000000017941 */ /* 0x000fea0003800000 */
.L_x_12:
[----:B------:R-:W-:-:S05]  /*08e0*/  IMAD.IADD R11, R8, 0x1, R11 ;  /* 0x00000001080b7824 */ /* 0x000fca00078e020b */
[----:B------:R-:W-:-:S13]  /*08f0*/  ISETP.GE.AND P0, PT, R11, R10, PT ;  /* 0x0000000a0b00720c */ /* 0x000fda0003f06270 */
[----:B------:R-:W-:Y:S05]  /*0900*/  @!P0 BRA `(.L_x_15) ;  /* 0xfffffff800b08947 */ /* 0x000fea000383ffff */
.L_x_11:
[----:B------:R-:W-:Y:S05]  /*0910*/  BSYNC B0 ;  /* 0x0000000000007941 */ /* 0x000fea0003800000 */
.L_x_10:
[----:B------:R-:W-:-:S05]  /*0920*/  VIADD R9, R9, UR6 ;  /* 0x0000000609097c36 */ /* 0x000fca0008000000 */
[----:B------:R-:W-:-:S13]  /*0930*/  ISETP.GE.AND P0, PT, R9, R0, PT ;  /* 0x000000000900720c */ /* 0x000fda0003f06270 */
[----:B------:R-:W-:Y:S05]  /*0940*/  @!P0 BRA `(.L_x_16) ;  /* 0xfffffff800508947 */ /* 0x000fea000383ffff */
[----:B------:R-:W-:Y:S05]  /*0950*/  EXIT ;  /* 0x000000000000794d */ /* 0x000fea0003800000 */
.L_x_17:
        /* <DEDUP_REMOVED lines=10> */
.L_x_19:


//--------------------- .nv.shared._Z18PTTWAC_marshal_soaPfiiiPiPl --------------------------
	.section	.nv.shared._Z18PTTWAC_marshal_soaPfiiiPiPl,"aw",@nobits
	.sectionflags	@""
	.align	16
.nv.shared._Z18PTTWAC_marshal_soaPfiiiPiPl:
	.zero		1040


//--------------------- .nv.shared.reserved.0     --------------------------
	.section	.nv.shared.reserved.0,"aw",@nobits
	.weak		__nv_reservedSMEM_offset_0_alias
	.size		__nv_reservedSMEM_offset_0_alias, 0, 64
	.other		__nv_reservedSMEM_offset_0_alias,@"STO_CUDA_RESERVED_SHARED STV_DEFAULT"
__nv_reservedSMEM_offset_0_alias:
	.zero		0
	.zero		64


//--------------------- .nv.shared._Z14PTTWAC_marshalPfiiiPl --------------------------
	.section	.nv.shared._Z14PTTWAC_marshalPfiiiPl,"aw",@nobits
	.sectionflags	@""
	.align	16
	.zero		1024


//--------------------- .nv.constant0._Z18PTTWAC_marshal_soaPfiiiPiPl --------------------------
	.section	.nv.constant0._Z18PTTWAC_marshal_soaPfiiiPiPl,"a",@progbits
	.sectionflags	@""
	.align	4
.nv.constant0._Z18PTTWAC_marshal_soaPfiiiPiPl:
	.zero		936


//--------------------- .nv.constant0._Z14PTTWAC_marshalPfiiiPl --------------------------
	.section	.nv.constant0._Z14PTTWAC_marshalPfiiiPl,"a",@progbits
	.sectionflags	@""
	.align	4
.nv.constant0._Z14PTTWAC_marshalPfiiiPl:
	.zero		928


//--------------------- SYMBOLS --------------------------

	.type		.nv.reservedSmem.offset0,@object
	.size		.nv.reservedSmem.offset0,0x4
	.type		.nv.reservedSmem.cap,@object
	.size		.nv.reservedSmem.cap,0x4
